//
// Generated by NVIDIA NVVM Compiler
//
// Compiler Build ID: CL-36424714
// Cuda compilation tools, release 13.0, V13.0.88
// Based on NVVM 20.0.0
//

.version 9.0
.target sm_100
.address_size 64

	// .globl	_Z4sortPiii

.visible .entry _Z4sortPiii(
	.param .u64 .ptr .align 1 _Z4sortPiii_param_0,
	.param .u32 _Z4sortPiii_param_1,
	.param .u32 _Z4sortPiii_param_2
)
{
	.reg .pred 	%p<29>;
	.reg .b16 	%rs<17>;
	.reg .b32 	%r<82>;
	.reg .b64 	%rd<24>;

	ld.param.u64 	%rd11, [_Z4sortPiii_param_0];
	ld.param.u32 	%r48, [_Z4sortPiii_param_1];
	ld.param.u32 	%r47, [_Z4sortPiii_param_2];
	cvta.to.global.u64 	%rd1, %rd11;
	mov.u32 	%r49, %ntid.y;
	mov.u32 	%r50, %ctaid.y;
	mov.u32 	%r51, %tid.y;
	mad.lo.s32 	%r1, %r49, %r50, %r51;
	setp.ge.s32 	%p1, %r1, %r48;
	setp.lt.s32 	%p2, %r47, 1;
	or.pred  	%p3, %p1, %p2;
	@%p3 bra 	$L__BB0_44;
	mul.lo.s32 	%r53, %r47, %r1;
	add.s32 	%r2, %r47, -2;
	cvt.u16.u32 	%rs1, %r47;
	cvt.u64.u32 	%rd2, %r53;
	mul.wide.u32 	%rd12, %r53, 4;
	add.s64 	%rd13, %rd12, %rd1;
	add.s64 	%rd3, %rd13, 16;
	mov.b32 	%r68, 0;
	mov.b16 	%rs15, 0;
	mov.u16 	%rs16, %rs15;
	mov.u32 	%r67, %r47;
$L__BB0_2:
	add.s32 	%r67, %r67, -1;
	sub.s32 	%r54, %r68, %r47;
	setp.gt.s32 	%p4, %r54, -2;
	@%p4 bra 	$L__BB0_43;
	sub.s32 	%r56, %r2, %r68;
	setp.lt.u32 	%p5, %r56, 7;
	mov.b32 	%r80, 0;
	@%p5 bra 	$L__BB0_22;
	and.b32  	%r80, %r67, -8;
	neg.s32 	%r69, %r80;
	mov.u64 	%rd23, %rd3;
$L__BB0_5:
	.pragma "nounroll";
	ld.global.u32 	%r9, [%rd23+-16];
	ld.global.u32 	%r70, [%rd23+-12];
	setp.le.s32 	%p6, %r9, %r70;
	@%p6 bra 	$L__BB0_7;
	st.global.u32 	[%rd23+-16], %r70;
	st.global.u32 	[%rd23+-12], %r9;
	mov.u32 	%r70, %r9;
$L__BB0_7:
	ld.global.u32 	%r71, [%rd23+-8];
	setp.le.s32 	%p7, %r70, %r71;
	@%p7 bra 	$L__BB0_9;
	st.global.u32 	[%rd23+-12], %r71;
	st.global.u32 	[%rd23+-8], %r70;
	mov.u32 	%r71, %r70;
$L__BB0_9:
	ld.global.u32 	%r72, [%rd23+-4];
	setp.le.s32 	%p8, %r71, %r72;
	@%p8 bra 	$L__BB0_11;
	st.global.u32 	[%rd23+-8], %r72;
	st.global.u32 	[%rd23+-4], %r71;
	mov.u32 	%r72, %r71;
$L__BB0_11:
	ld.global.u32 	%r73, [%rd23];
	setp.le.s32 	%p9, %r72, %r73;
	@%p9 bra 	$L__BB0_13;
	st.global.u32 	[%rd23+-4], %r73;
	st.global.u32 	[%rd23], %r72;
	mov.u32 	%r73, %r72;
$L__BB0_13:
	ld.global.u32 	%r74, [%rd23+4];
	setp.le.s32 	%p10, %r73, %r74;
	@%p10 bra 	$L__BB0_15;
	st.global.u32 	[%rd23], %r74;
	st.global.u32 	[%rd23+4], %r73;
	mov.u32 	%r74, %r73;
$L__BB0_15:
	ld.global.u32 	%r75, [%rd23+8];
	setp.le.s32 	%p11, %r74, %r75;
	@%p11 bra 	$L__BB0_17;
	st.global.u32 	[%rd23+4], %r75;
	st.global.u32 	[%rd23+8], %r74;
	mov.u32 	%r75, %r74;
$L__BB0_17:
	ld.global.u32 	%r76, [%rd23+12];
	setp.le.s32 	%p12, %r75, %r76;
	@%p12 bra 	$L__BB0_19;
	st.global.u32 	[%rd23+8], %r76;
	st.global.u32 	[%rd23+12], %r75;
	mov.u32 	%r76, %r75;
$L__BB0_19:
	ld.global.u32 	%r24, [%rd23+16];
	setp.le.s32 	%p13, %r76, %r24;
	@%p13 bra 	$L__BB0_21;
	st.global.u32 	[%rd23+12], %r24;
	st.global.u32 	[%rd23+16], %r76;
$L__BB0_21:
	add.s32 	%r69, %r69, 8;
	add.s64 	%rd23, %rd23, 32;
	setp.ne.s32 	%p14, %r69, 0;
	@%p14 bra 	$L__BB0_5;
$L__BB0_22:
	and.b32  	%r57, %r67, 7;
	setp.eq.s32 	%p15, %r57, 0;
	@%p15 bra 	$L__BB0_43;
	not.b16 	%rs10, %rs16;
	add.s16 	%rs11, %rs10, %rs1;
	cvt.u32.u16 	%r58, %rs11;
	and.b32  	%r27, %r58, 7;
	add.s32 	%r59, %r27, -1;
	setp.lt.u32 	%p16, %r59, 3;
	@%p16 bra 	$L__BB0_33;
	cvt.u32.u64 	%r60, %rd2;
	add.s32 	%r61, %r80, %r60;
	mul.wide.u32 	%rd14, %r61, 4;
	add.s64 	%rd6, %rd1, %rd14;
	ld.global.u32 	%r28, [%rd6];
	ld.global.u32 	%r29, [%rd6+4];
	setp.le.s32 	%p17, %r28, %r29;
	@%p17 bra 	$L__BB0_26;
	st.global.u32 	[%rd6], %r29;
	st.global.u32 	[%rd6+4], %r28;
$L__BB0_26:
	cvt.u64.u32 	%rd15, %r80;
	add.s64 	%rd16, %rd15, %rd2;
	shl.b64 	%rd17, %rd16, 2;
	add.s64 	%rd7, %rd1, %rd17;
	ld.global.u32 	%r30, [%rd7+4];
	ld.global.u32 	%r78, [%rd7+8];
	setp.le.s32 	%p18, %r30, %r78;
	@%p18 bra 	$L__BB0_28;
	st.global.u32 	[%rd7+4], %r78;
	st.global.u32 	[%rd7+8], %r30;
	mov.u32 	%r78, %r30;
$L__BB0_28:
	ld.global.u32 	%r79, [%rd7+12];
	setp.le.s32 	%p19, %r78, %r79;
	@%p19 bra 	$L__BB0_30;
	st.global.u32 	[%rd7+8], %r79;
	st.global.u32 	[%rd7+12], %r78;
	mov.u32 	%r79, %r78;
$L__BB0_30:
	ld.global.u32 	%r35, [%rd7+16];
	setp.le.s32 	%p20, %r79, %r35;
	@%p20 bra 	$L__BB0_32;
	st.global.u32 	[%rd7+12], %r35;
	st.global.u32 	[%rd7+16], %r79;
$L__BB0_32:
	add.s32 	%r80, %r80, 4;
$L__BB0_33:
	and.b32  	%r62, %r27, 3;
	setp.eq.s32 	%p21, %r62, 0;
	@%p21 bra 	$L__BB0_43;
	xor.b16  	%rs12, %rs15, 3;
	add.s16 	%rs5, %rs12, %rs1;
	and.b16  	%rs13, %rs5, 3;
	setp.eq.s16 	%p22, %rs13, 1;
	@%p22 bra 	$L__BB0_40;
	cvt.u32.u64 	%r63, %rd2;
	add.s32 	%r64, %r80, %r63;
	mul.wide.u32 	%rd18, %r64, 4;
	add.s64 	%rd8, %rd1, %rd18;
	ld.global.u32 	%r38, [%rd8];
	ld.global.u32 	%r39, [%rd8+4];
	setp.le.s32 	%p23, %r38, %r39;
	@%p23 bra 	$L__BB0_37;
	st.global.u32 	[%rd8], %r39;
	st.global.u32 	[%rd8+4], %r38;
$L__BB0_37:
	cvt.u64.u32 	%rd19, %r80;
	add.s64 	%rd20, %rd19, %rd2;
	shl.b64 	%rd21, %rd20, 2;
	add.s64 	%rd9, %rd1, %rd21;
	ld.global.u32 	%r40, [%rd9+4];
	ld.global.u32 	%r41, [%rd9+8];
	setp.le.s32 	%p24, %r40, %r41;
	@%p24 bra 	$L__BB0_39;
	st.global.u32 	[%rd9+4], %r41;
	st.global.u32 	[%rd9+8], %r40;
$L__BB0_39:
	add.s32 	%r80, %r80, 2;
$L__BB0_40:
	and.b16  	%rs14, %rs5, 1;
	setp.eq.b16 	%p25, %rs14, 1;
	not.pred 	%p26, %p25;
	@%p26 bra 	$L__BB0_43;
	cvt.u32.u64 	%r65, %rd2;
	add.s32 	%r66, %r80, %r65;
	mul.wide.u32 	%rd22, %r66, 4;
	add.s64 	%rd10, %rd1, %rd22;
	ld.global.u32 	%r44, [%rd10];
	ld.global.u32 	%r45, [%rd10+4];
	setp.le.s32 	%p27, %r44, %r45;
	@%p27 bra 	$L__BB0_43;
	st.global.u32 	[%rd10], %r45;
	st.global.u32 	[%rd10+4], %r44;
$L__BB0_43:
	add.s32 	%r68, %r68, 1;
	setp.ne.s32 	%p28, %r68, %r47;
	add.s16 	%rs16, %rs16, 1;
	add.s16 	%rs15, %rs15, 1;
	@%p28 bra 	$L__BB0_2;
$L__BB0_44:
	ret;

}


// ===== COMPILED SASS (sm_100) =====

	.target	sm_100

	.elftype	@"ET_EXEC"


//--------------------- .note.nv.tkinfo           --------------------------
	.section	.note.nv.tkinfo,"",@"SHT_NOTE"
	.sectionflags	@"SHF_NOTE_NV_TKINFO"
	.tkinfo
        /*0018*/ 	.word	0x00000002
        /*0030*/ 	.string	""
        /*0030*/ 	.string	"ptxas"
        /*0030*/ 	.string	"Cuda compilation tools, release 13.0, V13.0.88"
        /*0030*/ 	.string	"Build cuda_13.0.r13.0/compiler.36424714_0"
        /*0030*/ 	.string	"-arch sm_100 -m 64 "



//--------------------- .note.nv.cuinfo           --------------------------
	.section	.note.nv.cuinfo,"",@"SHT_NOTE"
	.sectionflags	@"SHF_NOTE_NV_CUINFO"
        /*0018*/ 	.short	0x0002
        /*001a*/ 	.short	0x0064
        /*001c*/ 	.short	0x0082
	.zero		2


//--------------------- .nv.info                  --------------------------
	.section	.nv.info,"",@"SHT_CUDA_INFO"
	.align	4


	//----- nvinfo : EIATTR_REGCOUNT
	.align		4
        /*0000*/ 	.byte	0x04, 0x2f
        /*0002*/ 	.short	(.L_1 - .L_0)
	.align		4
.L_0:
        /*0004*/ 	.word	index@(_Z4sortPiii)
        /*0008*/ 	.word	0x00000018


	//----- nvinfo : EIATTR_FRAME_SIZE
	.align		4
.L_1:
        /*000c*/ 	.byte	0x04, 0x11
        /*000e*/ 	.short	(.L_3 - .L_2)
	.align		4
.L_2:
        /*0010*/ 	.word	index@(_Z4sortPiii)
        /*0014*/ 	.word	0x00000000


	//----- nvinfo : EIATTR_MIN_STACK_SIZE
	.align		4
.L_3:
        /*0018*/ 	.byte	0x04, 0x12
        /*001a*/ 	.short	(.L_5 - .L_4)
	.align		4
.L_4:
        /*001c*/ 	.word	index@(_Z4sortPiii)
        /*0020*/ 	.word	0x00000000
.L_5:


//--------------------- .nv.compat                --------------------------
	.section	.nv.compat,"",@"SHT_CUDA_COMPAT_INFO"
	.align	4
        /*0000*/ 	.byte	0x02, 0x09, 0x00, 0x00, 0x02, 0x02, 0x01, 0x00, 0x02, 0x05, 0x05, 0x00, 0x03, 0x07, 0x01, 0x01
        /*0010*/ 	.byte	0x02, 0x03, 0x00, 0x00, 0x02, 0x06, 0x01, 0x00, 0x04, 0x0b, 0x08, 0x00, 0x09, 0x00, 0x00, 0x00
        /*0020*/ 	.byte	0x00, 0x00, 0x00, 0x00


//--------------------- .nv.info._Z4sortPiii      --------------------------
	.section	.nv.info._Z4sortPiii,"",@"SHT_CUDA_INFO"
	.sectionflags	@""
	.align	4


	//----- nvinfo : EIATTR_CUDA_API_VERSION
	.align		4
        /*0000*/ 	.byte	0x04, 0x37
        /*0002*/ 	.short	(.L_7 - .L_6)
.L_6:
        /*0004*/ 	.word	0x00000082


	//----- nvinfo : EIATTR_KPARAM_INFO
	.align		4
.L_7:
        /*0008*/ 	.byte	0x04, 0x17
        /*000a*/ 	.short	(.L_9 - .L_8)
.L_8:
        /*000c*/ 	.word	0x00000000
        /*0010*/ 	.short	0x0002
        /*0012*/ 	.short	0x000c
        /*0014*/ 	.byte	0x00, 0xf0, 0x11, 0x00


	//----- nvinfo : EIATTR_KPARAM_INFO
	.align		4
.L_9:
        /*0018*/ 	.byte	0x04, 0x17
        /*001a*/ 	.short	(.L_11 - .L_10)
.L_10:
        /*001c*/ 	.word	0x00000000
        /*0020*/ 	.short	0x0001
        /*0022*/ 	.short	0x0008
        /*0024*/ 	.byte	0x00, 0xf0, 0x11, 0x00


	//----- nvinfo : EIATTR_KPARAM_INFO
	.align		4
.L_11:
        /*0028*/ 	.byte	0x04, 0x17
        /*002a*/ 	.short	(.L_13 - .L_12)
.L_12:
        /*002c*/ 	.word	0x00000000
        /*0030*/ 	.short	0x0000
        /*0032*/ 	.short	0x0000
        /*0034*/ 	.byte	0x00, 0xf5, 0x21, 0x00


	//----- nvinfo : EIATTR_SPARSE_MMA_MASK
	.align		4
.L_13:
        /*0038*/ 	.byte	0x03, 0x50
        /*003a*/ 	.short	0x0000


	//----- nvinfo : EIATTR_MAXREG_COUNT
	.align		4
        /*003c*/ 	.byte	0x03, 0x1b
        /*003e*/ 	.short	0x00ff


	//----- nvinfo : EIATTR_MERCURY_ISA_VERSION
	.align		4
        /*0040*/ 	.byte	0x03, 0x5f
        /*0042*/ 	.short	0x0101


	//----- nvinfo : EIATTR_VRC_CTA_INIT_COUNT
	.align		4
        /*0044*/ 	.byte	0x02, 0x4a
	.zero		1
	.zero		1


	//----- nvinfo : EIATTR_EXIT_INSTR_OFFSETS
	.align		4
        /*0048*/ 	.byte	0x04, 0x1c
        /*004a*/ 	.short	(.L_15 - .L_14)


	//   ....[0]....
.L_14:
        /*004c*/ 	.word	0x00000080


	//   ....[1]....
        /*0050*/ 	.word	0x00000a00


	//----- nvinfo : EIATTR_CBANK_PARAM_SIZE
	.align		4
.L_15:
        /*0054*/ 	.byte	0x03, 0x19
        /*0056*/ 	.short	0x0010


	//----- nvinfo : EIATTR_PARAM_CBANK
	.align		4
        /*0058*/ 	.byte	0x04, 0x0a
        /*005a*/ 	.short	(.L_17 - .L_16)
	.align		4
.L_16:
        /*005c*/ 	.word	index@(.nv.constant0._Z4sortPiii)
        /*0060*/ 	.short	0x0380
        /*0062*/ 	.short	0x0010


	//----- nvinfo : EIATTR_SW_WAR
	.align		4
.L_17:
        /*0064*/ 	.byte	0x04, 0x36
        /*0066*/ 	.short	(.L_19 - .L_18)
.L_18:
        /*0068*/ 	.word	0x00000008
.L_19:


//--------------------- .nv.callgraph             --------------------------
	.section	.nv.callgraph,"",@"SHT_CUDA_CALLGRAPH"
	.align	4
	.sectionentsize	8
	.align		4
        /*0000*/ 	.word	0x00000000
	.align		4
        /*0004*/ 	.word	0xffffffff
	.align		4
        /*0008*/ 	.word	0x00000000
	.align		4
        /*000c*/ 	.word	0xfffffffe
	.align		4
        /*0010*/ 	.word	0x00000000
	.align		4
        /*0014*/ 	.word	0xfffffffd
	.align		4
        /*0018*/ 	.word	0x00000000
	.align		4
        /*001c*/ 	.word	0xfffffffc


//--------------------- .text._Z4sortPiii         --------------------------
	.section	.text._Z4sortPiii,"ax",@progbits
	.align	128
        .global         _Z4sortPiii
        .type           _Z4sortPiii,@function
        .size           _Z4sortPiii,(.L_x_7 - _Z4sortPiii)
        .other          _Z4sortPiii,@"STO_CUDA_ENTRY STV_DEFAULT"
_Z4sortPiii:
.text._Z4sortPiii:
[----:B------:R-:W-:Y:S01]  /*0000*/  LDC R1, c[0x0][0x37c] ;  /* 0x0000df00ff017b82 */ /* 0x000fe20000000800 */
[----:B------:R-:W0:Y:S07]  /*0010*/  S2R R0, SR_CTAID.Y ;  /* 0x0000000000007919 */ /* 0x000e2e0000002600 */
[----:B------:R-:W1:Y:S01]  /*0020*/  LDC.64 R4, c[0x0][0x388] ;  /* 0x0000e200ff047b82 */ /* 0x000e620000000a00 */
[----:B------:R-:W0:Y:S01]  /*0030*/  LDCU UR4, c[0x0][0x364] ;  /* 0x00006c80ff0477ac */ /* 0x000e220008000800 */
[----:B------:R-:W0:Y:S01]  /*0040*/  S2R R3, SR_TID.Y ;  /* 0x0000000000037919 */ /* 0x000e220000002200 */
[----:B-1----:R-:W-:Y:S01]  /*0050*/  ISETP.GE.AND P0, PT, R5, 0x1, PT ;  /* 0x000000010500780c */ /* 0x002fe20003f06270 */
[----:B0-----:R-:W-:-:S05]  /*0060*/  IMAD R0, R0, UR4, R3 ;  /* 0x0000000400007c24 */ /* 0x001fca000f8e0203 */
[----:B------:R-:W-:-:S13]  /*0070*/  ISETP.GE.OR P0, PT, R0, R4, !P0 ;  /* 0x000000040000720c */ /* 0x000fda0004706670 */
[----:B------:R-:W-:Y:S05]  /*0080*/  @P0 EXIT ;  /* 0x000000000000094d */ /* 0x000fea0003800000 */
[----:B------:R-:W0:Y:S01]  /*0090*/  LDC.64 R2, c[0x0][0x380] ;  /* 0x0000e000ff027b82 */ /* 0x000e220000000a00 */
[----:B------:R-:W-:Y:S01]  /*00a0*/  IMAD R0, R0, R5, RZ ;  /* 0x0000000500007224 */ /* 0x000fe200078e02ff */
[----:B------:R-:W-:Y:S01]  /*00b0*/  PRMT R4, RZ, 0x7610, R4 ;  /* 0x00007610ff047816 */ /* 0x000fe20000000004 */
[----:B------:R-:W1:Y:S01]  /*00c0*/  LDCU.U16 UR6, c[0x0][0x38c] ;  /* 0x00007180ff0677ac */ /* 0x000e620008000400 */
[----:B------:R-:W-:Y:S01]  /*00d0*/  PRMT R5, RZ, 0x7610, R5 ;  /* 0x00007610ff057816 */ /* 0x000fe20000000005 */
[----:B------:R-:W2:Y:S01]  /*00e0*/  LDCU UR7, c[0x0][0x38c] ;  /* 0x00007180ff0777ac */ /* 0x000ea20008000800 */
[----:B------:R-:W3:Y:S01]  /*00f0*/  LDCU.64 UR10, c[0x0][0x358] ;  /* 0x00006b00ff0a77ac */ /* 0x000ee20008000a00 */
[----:B------:R-:W-:Y:S01]  /*0100*/  UMOV UR4, URZ ;  /* 0x000000ff00047c82 */ /* 0x000fe20008000000 */
[----:B0-----:R-:W-:-:S03]  /*0110*/  IMAD.WIDE.U32 R2, R0, 0x4, R2 ;  /* 0x0000000400027825 */ /* 0x001fc600078e0002 */
[----:B------:R-:W-:-:S05]  /*0120*/  IADD3 R2, P0, PT, R2, 0x10, RZ ;  /* 0x0000001002027810 */ /* 0x000fca0007f1e0ff */
[----:B-123--:R-:W-:-:S08]  /*0130*/  IMAD.X R3, RZ, RZ, R3, P0 ;  /* 0x000000ffff037224 */ /* 0x00efd000000e0603 */
.L_x_5:
[----:B0-----:R-:W0:Y:S01]  /*0140*/  LDCU UR5, c[0x0][0x38c] ;  /* 0x00007180ff0577ac */ /* 0x001e220008000800 */
[----:B------:R-:W-:Y:S02]  /*0150*/  UIADD3 UR7, UPT, UPT, UR7, -0x1, URZ ;  /* 0xffffffff07077890 */ /* 0x000fe4000fffe0ff */
[----:B0-----:R-:W-:-:S04]  /*0160*/  UIADD3 UR8, UPT, UPT, UR4, -UR5, URZ ;  /* 0x8000000504087290 */ /* 0x001fc8000fffe0ff */
[----:B------:R-:W-:-:S09]  /*0170*/  UISETP.GT.AND UP0, UPT, UR8, -0x2, UPT ;  /* 0xfffffffe0800788c */ /* 0x000fd2000bf04270 */
[----:B-12---:R-:W-:Y:S05]  /*0180*/  BRA.U UP0, `(.L_x_0) ;  /* 0x0000000900047547 */ /* 0x006fea000b800000 */
[----:B------:R-:W-:Y:S02]  /*0190*/  UIADD3 UR5, UPT, UPT, -UR4, -0x2, UR5 ;  /* 0xfffffffe04057890 */ /* 0x000fe4000fffe105 */
[----:B------:R-:W-:Y:S02]  /*01a0*/  ULOP3.LUT UP0, URZ, UR7, 0x7, URZ, 0xc0, !UPT ;  /* 0x0000000707ff7892 */ /* 0x000fe4000f80c0ff */
[----:B------:R-:W-:-:S03]  /*01b0*/  UISETP.GE.U32.AND UP1, UPT, UR5, 0x7, UPT ;  /* 0x000000070500788c */ /* 0x000fc6000bf26070 */
[----:B------:R-:W-:-:S06]  /*01c0*/  UMOV UR5, URZ ;  /* 0x000000ff00057c82 */ /* 0x000fcc0008000000 */
[----:B------:R-:W-:Y:S05]  /*01d0*/  BRA.U !UP1, `(.L_x_1) ;  /* 0x0000000109cc7547 */ /* 0x000fea000b800000 */
[----:B------:R-:W-:Y:S01]  /*01e0*/  ULOP3.LUT UR5, UR7, 0xfffffff8, URZ, 0xc0, !UPT ;  /* 0xfffffff807057892 */ /* 0x000fe2000f8ec0ff */
[----:B------:R-:W-:Y:S02]  /*01f0*/  IMAD.MOV.U32 R8, RZ, RZ, R2 ;  /* 0x000000ffff087224 */ /* 0x000fe400078e0002 */
[----:B------:R-:W-:Y:S01]  /*0200*/  IMAD.MOV.U32 R9, RZ, RZ, R3 ;  /* 0x000000ffff097224 */ /* 0x000fe200078e0003 */
[----:B------:R-:W-:-:S12]  /*0210*/  UIADD3 UR8, UPT, UPT, -UR5, URZ, URZ ;  /* 0x000000ff05087290 */ /* 0x000fd8000fffe1ff */
.L_x_2:
[----:B-1----:R-:W-:Y:S02]  /*0220*/  IMAD.MOV.U32 R6, RZ, RZ, R8 ;  /* 0x000000ffff067224 */ /* 0x002fe400078e0008 */
[----:B------:R-:W-:-:S05]  /*0230*/  IMAD.MOV.U32 R7, RZ, RZ, R9 ;  /* 0x000000ffff077224 */ /* 0x000fca00078e0009 */
[----:B------:R-:W2:Y:S04]  /*0240*/  LDG.E R8, desc[UR10][R6.64+-0x10] ;  /* 0xfffff00a06087981 */ /* 0x000ea8000c1e1900 */
[----:B------:R-:W2:Y:S04]  /*0250*/  LDG.E R9, desc[UR10][R6.64+-0xc] ;  /* 0xfffff40a06097981 */ /* 0x000ea8000c1e1900 */
[----:B------:R-:W3:Y:S04]  /*0260*/  LDG.E R11, desc[UR10][R6.64+-0x8] ;  /* 0xfffff80a060b7981 */ /* 0x000ee8000c1e1900 */
[----:B------:R-:W4:Y:S04]  /*0270*/  LDG.E R13, desc[UR10][R6.64+-0x4] ;  /* 0xfffffc0a060d7981 */ /* 0x000f28000c1e1900 */
[----:B------:R-:W5:Y:S04]  /*0280*/  LDG.E R15, desc[UR10][R6.64] ;  /* 0x0000000a060f7981 */ /* 0x000f68000c1e1900 */
[----:B------:R-:W5:Y:S04]  /*0290*/  LDG.E R17, desc[UR10][R6.64+0x4] ;  /* 0x0000040a06117981 */ /* 0x000f68000c1e1900 */
[----:B------:R-:W5:Y:S04]  /*02a0*/  LDG.E R19, desc[UR10][R6.64+0x8] ;  /* 0x0000080a06137981 */ /* 0x000f68000c1e1900 */
[----:B------:R-:W5:Y:S04]  /*02b0*/  LDG.E R21, desc[UR10][R6.64+0xc] ;  /* 0x00000c0a06157981 */ /* 0x000f68000c1e1900 */
[----:B------:R-:W5:Y:S01]  /*02c0*/  LDG.E R10, desc[UR10][R6.64+0x10] ;  /* 0x0000100a060a7981 */ /* 0x000f62000c1e1900 */
[----:B------:R-:W-:-:S04]  /*02d0*/  UIADD3 UR8, UPT, UPT, UR8, 0x8, URZ ;  /* 0x0000000808087890 */ /* 0x000fc8000fffe0ff */
[----:B------:R-:W-:Y:S01]  /*02e0*/  UISETP.NE.AND UP1, UPT, UR8, URZ, UPT ;  /* 0x000000ff0800728c */ /* 0x000fe2000bf25270 */
[----:B--2---:R-:W-:-:S13]  /*02f0*/  ISETP.GT.AND P0, PT, R8, R9, PT ;  /* 0x000000090800720c */ /* 0x004fda0003f04270 */
[----:B------:R0:W-:Y:S04]  /*0300*/  @P0 STG.E desc[UR10][R6.64+-0x10], R9 ;  /* 0xfffff00906000986 */ /* 0x0001e8000c10190a */
[----:B------:R-:W-:Y:S01]  /*0310*/  @P0 STG.E desc[UR10][R6.64+-0xc], R8 ;  /* 0xfffff40806000986 */ /* 0x000fe2000c10190a */
[----:B0-----:R-:W-:-:S05]  /*0320*/  @P0 IMAD.MOV.U32 R9, RZ, RZ, R8 ;  /* 0x000000ffff090224 */ /* 0x001fca00078e0008 */
[----:B---3--:R-:W-:-:S13]  /*0330*/  ISETP.GT.AND P1, PT, R9, R11, PT ;  /* 0x0000000b0900720c */ /* 0x008fda0003f24270 */
[----:B------:R0:W-:Y:S04]  /*0340*/  @P1 STG.E desc[UR10][R6.64+-0xc], R11 ;  /* 0xfffff40b06001986 */ /* 0x0001e8000c10190a */
[----:B------:R-:W-:Y:S01]  /*0350*/  @P1 STG.E desc[UR10][R6.64+-0x8], R9 ;  /* 0xfffff80906001986 */ /* 0x000fe2000c10190a */
[----:B0-----:R-:W-:-:S05]  /*0360*/  @P1 IMAD.MOV.U32 R11, RZ, RZ, R9 ;  /* 0x000000ffff0b1224 */ /* 0x001fca00078e0009 */
[----:B----4-:R-:W-:-:S13]  /*0370*/  ISETP.GT.AND P0, PT, R11, R13, PT ;  /* 0x0000000d0b00720c */ /* 0x010fda0003f04270 */
[----:B------:R0:W-:Y:S04]  /*0380*/  @P0 STG.E desc[UR10][R6.64+-0x8], R13 ;  /* 0xfffff80d06000986 */ /* 0x0001e8000c10190a */
[----:B------:R-:W-:Y:S01]  /*0390*/  @P0 STG.E desc[UR10][R6.64+-0x4], R11 ;  /* 0xfffffc0b06000986 */ /* 0x000fe2000c10190a */
[----:B0-----:R-:W-:-:S05]  /*03a0*/  @P0 IMAD.MOV.U32 R13, RZ, RZ, R11 ;  /* 0x000000ffff0d0224 */ /* 0x001fca00078e000b */
[----:B-----5:R-:W-:-:S13]  /*03b0*/  ISETP.GT.AND P1, PT, R13, R15, PT ;  /* 0x0000000f0d00720c */ /* 0x020fda0003f24270 */
[----:B------:R0:W-:Y:S04]  /*03c0*/  @P1 STG.E desc[UR10][R6.64+-0x4], R15 ;  /* 0xfffffc0f06001986 */ /* 0x0001e8000c10190a */
[----:B------:R-:W-:Y:S01]  /*03d0*/  @P1 STG.E desc[UR10][R6.64], R13 ;  /* 0x0000000d06001986 */ /* 0x000fe2000c10190a */
[----:B0-----:R-:W-:-:S05]  /*03e0*/  @P1 IMAD.MOV.U32 R15, RZ, RZ, R13 ;  /* 0x000000ffff0f1224 */ /* 0x001fca00078e000d */
[----:B------:R-:W-:-:S13]  /*03f0*/  ISETP.GT.AND P0, PT, R15, R17, PT ;  /* 0x000000110f00720c */ /* 0x000fda0003f04270 */
        /* <DEDUP_REMOVED lines=9> */
[----:B------:R1:W-:Y:S01]  /*0490*/  @P0 STG.E desc[UR10][R6.64+0xc], R19 ;  /* 0x00000c1306000986 */ /* 0x0003e2000c10190a */
[----:B0-----:R-:W-:Y:S01]  /*04a0*/  @P0 IMAD.MOV.U32 R21, RZ, RZ, R19 ;  /* 0x000000ffff150224 */ /* 0x001fe200078e0013 */
[----:B------:R-:W-:-:S04]  /*04b0*/  IADD3 R8, P0, PT, R6, 0x20, RZ ;  /* 0x0000002006087810 */ /* 0x000fc80007f1e0ff */
[----:B------:R-:W-:Y:S01]  /*04c0*/  ISETP.GT.AND P1, PT, R21, R10, PT ;  /* 0x0000000a1500720c */ /* 0x000fe20003f24270 */
[----:B------:R-:W-:-:S12]  /*04d0*/  IMAD.X R9, RZ, RZ, R7, P0 ;  /* 0x000000ffff097224 */ /* 0x000fd800000e0607 */
[----:B------:R1:W-:Y:S04]  /*04e0*/  @P1 STG.E desc[UR10][R6.64+0xc], R10 ;  /* 0x00000c0a06001986 */ /* 0x0003e8000c10190a */
[----:B------:R1:W-:Y:S01]  /*04f0*/  @P1 STG.E desc[UR10][R6.64+0x10], R21 ;  /* 0x0000101506001986 */ /* 0x0003e2000c10190a */
[----:B------:R-:W-:Y:S05]  /*0500*/  BRA.U UP1, `(.L_x_2) ;  /* 0xfffffffd01447547 */ /* 0x000fea000b83ffff */
.L_x_1:
[----:B------:R-:W-:Y:S05]  /*0510*/  BRA.U !UP0, `(.L_x_0) ;  /* 0x0000000508207547 */ /* 0x000fea000b800000 */
[----:B-1----:R-:W-:-:S05]  /*0520*/  LOP3.LUT R6, RZ, R5, RZ, 0x33, !PT ;  /* 0x00000005ff067212 */ /* 0x002fca00078e33ff */
[----:B------:R-:W-:-:S05]  /*0530*/  VIADD R6, R6, UR6 ;  /* 0x0000000606067c36 */ /* 0x000fca0008000000 */
[----:B------:R-:W-:-:S04]  /*0540*/  LOP3.LUT R6, R6, 0x7, RZ, 0xc0, !PT ;  /* 0x0000000706067812 */ /* 0x000fc800078ec0ff */
[C---:B------:R-:W-:Y:S01]  /*0550*/  LOP3.LUT P0, RZ, R6.reuse, 0x3, RZ, 0xc0, !PT ;  /* 0x0000000306ff7812 */ /* 0x040fe2000780c0ff */
[----:B------:R-:W-:-:S05]  /*0560*/  VIADD R7, R6, 0xffffffff ;  /* 0xffffffff06077836 */ /* 0x000fca0000000000 */
[----:B------:R-:W-:-:S13]  /*0570*/  ISETP.GE.U32.AND P1, PT, R7, 0x3, PT ;  /* 0x000000030700780c */ /* 0x000fda0003f26070 */
[----:B------:R-:W-:Y:S05]  /*0580*/  @!P1 BRA `(.L_x_3) ;  /* 0x0000000000749947 */ /* 0x000fea0003800000 */
[----:B------:R-:W0:Y:S01]  /*0590*/  LDC.64 R8, c[0x0][0x380] ;  /* 0x0000e000ff087b82 */ /* 0x000e220000000a00 */
[----:B------:R-:W-:Y:S01]  /*05a0*/  VIADD R7, R0, UR5 ;  /* 0x0000000500077c36 */ /* 0x000fe20008000000 */
[----:B------:R-:W1:Y:S03]  /*05b0*/  LDCU.64 UR8, c[0x0][0x380] ;  /* 0x00007000ff0877ac */ /* 0x000e660008000a00 */
[----:B0-----:R-:W-:-:S05]  /*05c0*/  IMAD.WIDE.U32 R8, R7, 0x4, R8 ;  /* 0x0000000407087825 */ /* 0x001fca00078e0008 */
[----:B------:R-:W2:Y:S04]  /*05d0*/  LDG.E R15, desc[UR10][R8.64] ;  /* 0x0000000a080f7981 */ /* 0x000ea8000c1e1900 */
[----:B------:R-:W2:Y:S01]  /*05e0*/  LDG.E R12, desc[UR10][R8.64+0x4] ;  /* 0x0000040a080c7981 */ /* 0x000ea2000c1e1900 */
[----:B------:R-:W-:-:S05]  /*05f0*/  IADD3 R7, P2, PT, R0, UR5, RZ ;  /* 0x0000000500077c10 */ /* 0x000fca000ff5e0ff */
[----:B------:R-:W-:Y:S01]  /*0600*/  IMAD.X R10, RZ, RZ, RZ, P2 ;  /* 0x000000ffff0a7224 */ /* 0x000fe200010e06ff */
[----:B-1----:R-:W-:-:S04]  /*0610*/  LEA R6, P2, R7, UR8, 0x2 ;  /* 0x0000000807067c11 */ /* 0x002fc8000f8410ff */
[----:B------:R-:W-:Y:S02]  /*0620*/  LEA.HI.X R7, R7, UR9, R10, 0x2, P2 ;  /* 0x0000000907077c11 */ /* 0x000fe400090f140a */
[----:B--2---:R-:W-:-:S13]  /*0630*/  ISETP.GT.AND P1, PT, R15, R12, PT ;  /* 0x0000000c0f00720c */ /* 0x004fda0003f24270 */
[----:B------:R-:W-:Y:S04]  /*0640*/  @P1 STG.E desc[UR10][R8.64], R12 ;  /* 0x0000000c08001986 */ /* 0x000fe8000c10190a */
[----:B------:R-:W-:Y:S04]  /*0650*/  @P1 STG.E desc[UR10][R8.64+0x4], R15 ;  /* 0x0000040f08001986 */ /* 0x000fe8000c10190a */
[----:B------:R-:W2:Y:S04]  /*0660*/  LDG.E R10, desc[UR10][R6.64+0x4] ;  /* 0x0000040a060a7981 */ /* 0x000ea8000c1e1900 */
[----:B------:R-:W2:Y:S04]  /*0670*/  LDG.E R11, desc[UR10][R6.64+0x8] ;  /* 0x0000080a060b7981 */ /* 0x000ea8000c1e1900 */
[----:B------:R-:W3:Y:S04]  /*0680*/  LDG.E R13, desc[UR10][R6.64+0xc] ;  /* 0x00000c0a060d7981 */ /* 0x000ee8000c1e1900 */
[----:B------:R-:W4:Y:S01]  /*0690*/  LDG.E R14, desc[UR10][R6.64+0x10] ;  /* 0x0000100a060e7981 */ /* 0x000f22000c1e1900 */
[----:B------:R-:W-:Y:S01]  /*06a0*/  UIADD3 UR5, UPT, UPT, UR5, 0x4, URZ ;  /* 0x0000000405057890 */ /* 0x000fe2000fffe0ff */
[----:B--2---:R-:W-:-:S13]  /*06b0*/  ISETP.GT.AND P2, PT, R10, R11, PT ;  /* 0x0000000b0a00720c */ /* 0x004fda0003f44270 */
[----:B------:R0:W-:Y:S04]  /*06c0*/  @P2 STG.E desc[UR10][R6.64+0x4], R11 ;  /* 0x0000040b06002986 */ /* 0x0001e8000c10190a */
[----:B------:R-:W-:Y:S01]  /*06d0*/  @P2 STG.E desc[UR10][R6.64+0x8], R10 ;  /* 0x0000080a06002986 */ /* 0x000fe2000c10190a */
[----:B0-----:R-:W-:-:S05]  /*06e0*/  @P2 IMAD.MOV.U32 R11, RZ, RZ, R10 ;  /* 0x000000ffff0b2224 */ /* 0x001fca00078e000a */
[----:B---3--:R-:W-:-:S13]  /*06f0*/  ISETP.GT.AND P1, PT, R11, R13, PT ;  /* 0x0000000d0b00720c */ /* 0x008fda0003f24270 */
[----:B------:R0:W-:Y:S04]  /*0700*/  @P1 STG.E desc[UR10][R6.64+0x8], R13 ;  /* 0x0000080d06001986 */ /* 0x0001e8000c10190a */
[----:B------:R1:W-:Y:S01]  /*0710*/  @P1 STG.E desc[UR10][R6.64+0xc], R11 ;  /* 0x00000c0b06001986 */ /* 0x0003e2000c10190a */
[----:B0-----:R-:W-:-:S05]  /*0720*/  @P1 IMAD.MOV.U32 R13, RZ, RZ, R11 ;  /* 0x000000ffff0d1224 */ /* 0x001fca00078e000b */
[----:B----4-:R-:W-:-:S13]  /*0730*/  ISETP.GT.AND P2, PT, R13, R14, PT ;  /* 0x0000000e0d00720c */ /* 0x010fda0003f44270 */
[----:B------:R1:W-:Y:S04]  /*0740*/  @P2 STG.E desc[UR10][R6.64+0xc], R14 ;  /* 0x00000c0e06002986 */ /* 0x0003e8000c10190a */
[----:B------:R1:W-:Y:S02]  /*0750*/  @P2 STG.E desc[UR10][R6.64+0x10], R13 ;  /* 0x0000100d06002986 */ /* 0x0003e4000c10190a */
.L_x_3:
[----:B------:R-:W-:Y:S05]  /*0760*/  @!P0 BRA `(.L_x_0) ;  /* 0x00000000008c8947 */ /* 0x000fea0003800000 */
[----:B-1----:R-:W-:-:S05]  /*0770*/  LOP3.LUT R6, R4, 0x3, RZ, 0x3c, !PT ;  /* 0x0000000304067812 */ /* 0x002fca00078e3cff */
[----:B------:R-:W-:-:S05]  /*0780*/  VIADD R6, R6, UR6 ;  /* 0x0000000606067c36 */ /* 0x000fca0008000000 */
[C---:B------:R-:W-:Y:S02]  /*0790*/  LOP3.LUT R7, R6.reuse, 0x3, RZ, 0xc0, !PT ;  /* 0x0000000306077812 */ /* 0x040fe400078ec0ff */
[----:B------:R-:W-:Y:S02]  /*07a0*/  LOP3.LUT R6, R6, 0x1, RZ, 0xc0, !PT ;  /* 0x0000000106067812 */ /* 0x000fe400078ec0ff */
[----:B------:R-:W-:Y:S02]  /*07b0*/  ISETP.NE.AND P1, PT, R7, 0x1, PT ;  /* 0x000000010700780c */ /* 0x000fe40003f25270 */
[----:B------:R-:W-:-:S11]  /*07c0*/  ISETP.NE.U32.AND P0, PT, R6, 0x1, PT ;  /* 0x000000010600780c */ /* 0x000fd60003f05070 */
        /* <DEDUP_REMOVED lines=12> */
[----:B------:R0:W-:Y:S04]  /*0890*/  @P1 STG.E desc[UR10][R6.64], R10 ;  /* 0x0000000a06001986 */ /* 0x0001e8000c10190a */
[----:B------:R0:W-:Y:S04]  /*08a0*/  @P1 STG.E desc[UR10][R6.64+0x4], R11 ;  /* 0x0000040b06001986 */ /* 0x0001e8000c10190a */
[----:B------:R-:W2:Y:S04]  /*08b0*/  LDG.E R13, desc[UR10][R8.64+0x4] ;  /* 0x0000040a080d7981 */ /* 0x000ea8000c1e1900 */
[----:B------:R-:W2:Y:S01]  /*08c0*/  LDG.E R12, desc[UR10][R8.64+0x8] ;  /* 0x0000080a080c7981 */ /* 0x000ea2000c1e1900 */
[----:B------:R-:W-:Y:S01]  /*08d0*/  UIADD3 UR5, UPT, UPT, UR5, 0x2, URZ ;  /* 0x0000000205057890 */ /* 0x000fe2000fffe0ff */
[----:B--2---:R-:W-:-:S13]  /*08e0*/  ISETP.GT.AND P1, PT, R13, R12, PT ;  /* 0x0000000c0d00720c */ /* 0x004fda0003f24270 */
[----:B------:R0:W-:Y:S04]  /*08f0*/  @P1 STG.E desc[UR10][R8.64+0x4], R12 ;  /* 0x0000040c08001986 */ /* 0x0001e8000c10190a */
[----:B------:R0:W-:Y:S02]  /*0900*/  @P1 STG.E desc[UR10][R8.64+0x8], R13 ;  /* 0x0000080d08001986 */ /* 0x0001e4000c10190a */
.L_x_4:
[----:B------:R-:W-:Y:S05]  /*0910*/  @P0 BRA `(.L_x_0) ;  /* 0x0000000000200947 */ /* 0x000fea0003800000 */
[----:B0-----:R-:W0:Y:S01]  /*0920*/  LDC.64 R6, c[0x0][0x380] ;  /* 0x0000e000ff067b82 */ /* 0x001e220000000a00 */
[----:B------:R-:W-:-:S04]  /*0930*/  VIADD R9, R0, UR5 ;  /* 0x0000000500097c36 */ /* 0x000fc80008000000 */
[----:B0-----:R-:W-:-:S05]  /*0940*/  IMAD.WIDE.U32 R6, R9, 0x4, R6 ;  /* 0x0000000409067825 */ /* 0x001fca00078e0006 */
[----:B------:R-:W2:Y:S04]  /*0950*/  LDG.E R9, desc[UR10][R6.64] ;  /* 0x0000000a06097981 */ /* 0x000ea8000c1e1900 */
[----:B------:R-:W2:Y:S02]  /*0960*/  LDG.E R8, desc[UR10][R6.64+0x4] ;  /* 0x0000040a06087981 */ /* 0x000ea4000c1e1900 */
[----:B--2---:R-:W-:-:S13]  /*0970*/  ISETP.GT.AND P0, PT, R9, R8, PT ;  /* 0x000000080900720c */ /* 0x004fda0003f04270 */
[----:B------:R2:W-:Y:S04]  /*0980*/  @P0 STG.E desc[UR10][R6.64], R8 ;  /* 0x0000000806000986 */ /* 0x0005e8000c10190a */
[----:B------:R2:W-:Y:S02]  /*0990*/  @P0 STG.E desc[UR10][R6.64+0x4], R9 ;  /* 0x0000040906000986 */ /* 0x0005e4000c10190a */
.L_x_0:
[----:B------:R-:W3:Y:S01]  /*09a0*/  LDCU UR5, c[0x0][0x38c] ;  /* 0x00007180ff0577ac */ /* 0x000ee20008000800 */
[----:B------:R-:W-:Y:S02]  /*09b0*/  VIADD R5, R5, 0x1 ;  /* 0x0000000105057836 */ /* 0x000fe40000000000 */
[----:B------:R-:W-:Y:S01]  /*09c0*/  VIADD R4, R4, 0x1 ;  /* 0x0000000104047836 */ /* 0x000fe20000000000 */
[----:B------:R-:W-:-:S04]  /*09d0*/  UIADD3 UR4, UPT, UPT, UR4, 0x1, URZ ;  /* 0x0000000104047890 */ /* 0x000fc8000fffe0ff */
[----:B---3--:R-:W-:-:S09]  /*09e0*/  UISETP.NE.AND UP0, UPT, UR4, UR5, UPT ;  /* 0x000000050400728c */ /* 0x008fd2000bf05270 */
[----:B------:R-:W-:Y:S05]  /*09f0*/  BRA.U UP0, `(.L_x_5) ;  /* 0xfffffff500d07547 */ /* 0x000fea000b83ffff */
[----:B------:R-:W-:Y:S05]  /*0a00*/  EXIT ;  /* 0x000000000000794d */ /* 0x000fea0003800000 */
.L_x_6:
[----:B------:R-:W-:-:S00]  /*0a10*/  BRA `(.L_x_6) ;  /* 0xfffffffc00fc7947 */ /* 0x000fc0000383ffff */
[----:B------:R-:W-:-:S00]  /*0a20*/  NOP ;  /* 0x0000000000007918 */ /* 0x000fc00000000000 */
        /* <DEDUP_REMOVED lines=13> */
.L_x_7:


//--------------------- .nv.shared.reserved.0     --------------------------
	.section	.nv.shared.reserved.0,"aw",@nobits
	.weak		__nv_reservedSMEM_offset_0_alias
	.size		__nv_reservedSMEM_offset_0_alias, 0, 64
	.other		__nv_reservedSMEM_offset_0_alias,@"STO_CUDA_RESERVED_SHARED STV_DEFAULT"
__nv_reservedSMEM_offset_0_alias:
	.zero		0
	.zero		64


//--------------------- .nv.constant0._Z4sortPiii --------------------------
	.section	.nv.constant0._Z4sortPiii,"a",@progbits
	.sectionflags	@""
	.align	4
.nv.constant0._Z4sortPiii:
	.zero		912


//--------------------- SYMBOLS --------------------------

	.type		.nv.reservedSmem.offset0,@object
	.size		.nv.reservedSmem.offset0,0x4
